//
// Generated by NVIDIA NVVM Compiler
//
// Compiler Build ID: CL-36424714
// Cuda compilation tools, release 13.0, V13.0.88
// Based on NVVM 20.0.0
//

.version 9.0
.target sm_100
.address_size 64

	// .globl	_Z10matrix_opsPfS_S_S_S_S_i

.visible .entry _Z10matrix_opsPfS_S_S_S_S_i(
	.param .u64 .ptr .align 1 _Z10matrix_opsPfS_S_S_S_S_i_param_0,
	.param .u64 .ptr .align 1 _Z10matrix_opsPfS_S_S_S_S_i_param_1,
	.param .u64 .ptr .align 1 _Z10matrix_opsPfS_S_S_S_S_i_param_2,
	.param .u64 .ptr .align 1 _Z10matrix_opsPfS_S_S_S_S_i_param_3,
	.param .u64 .ptr .align 1 _Z10matrix_opsPfS_S_S_S_S_i_param_4,
	.param .u64 .ptr .align 1 _Z10matrix_opsPfS_S_S_S_S_i_param_5,
	.param .u32 _Z10matrix_opsPfS_S_S_S_S_i_param_6
)
{
	.reg .pred 	%p<3>;
	.reg .b32 	%r<12>;
	.reg .b32 	%f<16>;
	.reg .b64 	%rd<21>;

	ld.param.u64 	%rd2, [_Z10matrix_opsPfS_S_S_S_S_i_param_0];
	ld.param.u64 	%rd3, [_Z10matrix_opsPfS_S_S_S_S_i_param_1];
	ld.param.u64 	%rd4, [_Z10matrix_opsPfS_S_S_S_S_i_param_2];
	ld.param.u64 	%rd5, [_Z10matrix_opsPfS_S_S_S_S_i_param_3];
	ld.param.u64 	%rd6, [_Z10matrix_opsPfS_S_S_S_S_i_param_4];
	ld.param.u64 	%rd7, [_Z10matrix_opsPfS_S_S_S_S_i_param_5];
	ld.param.u32 	%r4, [_Z10matrix_opsPfS_S_S_S_S_i_param_6];
	mov.u32 	%r5, %ctaid.y;
	mov.u32 	%r6, %ntid.y;
	mov.u32 	%r7, %tid.y;
	mad.lo.s32 	%r1, %r5, %r6, %r7;
	mov.u32 	%r8, %ctaid.x;
	mov.u32 	%r9, %ntid.x;
	mov.u32 	%r10, %tid.x;
	mad.lo.s32 	%r2, %r8, %r9, %r10;
	max.s32 	%r11, %r1, %r2;
	setp.ge.s32 	%p1, %r11, %r4;
	@%p1 bra 	$L__BB0_4;
	cvta.to.global.u64 	%rd8, %rd2;
	cvta.to.global.u64 	%rd9, %rd3;
	cvta.to.global.u64 	%rd10, %rd4;
	cvta.to.global.u64 	%rd11, %rd5;
	cvta.to.global.u64 	%rd12, %rd6;
	mad.lo.s32 	%r3, %r4, %r1, %r2;
	mul.wide.s32 	%rd13, %r3, 4;
	add.s64 	%rd1, %rd8, %rd13;
	ld.global.f32 	%f5, [%rd1];
	add.s64 	%rd14, %rd9, %rd13;
	ld.global.f32 	%f6, [%rd14];
	add.f32 	%f7, %f5, %f6;
	add.s64 	%rd15, %rd10, %rd13;
	st.global.f32 	[%rd15], %f7;
	ld.global.f32 	%f8, [%rd1];
	ld.global.f32 	%f9, [%rd14];
	sub.f32 	%f10, %f8, %f9;
	add.s64 	%rd16, %rd11, %rd13;
	st.global.f32 	[%rd16], %f10;
	ld.global.f32 	%f11, [%rd1];
	ld.global.f32 	%f12, [%rd14];
	mul.f32 	%f13, %f11, %f12;
	add.s64 	%rd17, %rd12, %rd13;
	st.global.f32 	[%rd17], %f13;
	ld.global.f32 	%f1, [%rd14];
	setp.eq.f32 	%p2, %f1, 0f00000000;
	mov.f32 	%f15, 0f00000000;
	@%p2 bra 	$L__BB0_3;
	ld.global.f32 	%f14, [%rd1];
	div.rn.f32 	%f15, %f14, %f1;
$L__BB0_3:
	cvta.to.global.u64 	%rd18, %rd7;
	add.s64 	%rd20, %rd18, %rd13;
	st.global.f32 	[%rd20], %f15;
$L__BB0_4:
	ret;

}


// ===== COMPILED SASS (sm_100) =====

	.target	sm_100

	.elftype	@"ET_EXEC"


//--------------------- .note.nv.tkinfo           --------------------------
	.section	.note.nv.tkinfo,"",@"SHT_NOTE"
	.sectionflags	@"SHF_NOTE_NV_TKINFO"
	.tkinfo
        /*0018*/ 	.word	0x00000002
        /*0030*/ 	.string	""
        /*0030*/ 	.string	"ptxas"
        /*0030*/ 	.string	"Cuda compilation tools, release 13.0, V13.0.88"
        /*0030*/ 	.string	"Build cuda_13.0.r13.0/compiler.36424714_0"
        /*0030*/ 	.string	"-arch sm_100 -m 64 "



//--------------------- .note.nv.cuinfo           --------------------------
	.section	.note.nv.cuinfo,"",@"SHT_NOTE"
	.sectionflags	@"SHF_NOTE_NV_CUINFO"
        /*0018*/ 	.short	0x0002
        /*001a*/ 	.short	0x0064
        /*001c*/ 	.short	0x0082
	.zero		2


//--------------------- .nv.info                  --------------------------
	.section	.nv.info,"",@"SHT_CUDA_INFO"
	.align	4


	//----- nvinfo : EIATTR_REGCOUNT
	.align		4
        /*0000*/ 	.byte	0x04, 0x2f
        /*0002*/ 	.short	(.L_1 - .L_0)
	.align		4
.L_0:
        /*0004*/ 	.word	index@(_Z10matrix_opsPfS_S_S_S_S_i)
        /*0008*/ 	.word	0x00000014


	//----- nvinfo : EIATTR_FRAME_SIZE
	.align		4
.L_1:
        /*000c*/ 	.byte	0x04, 0x11
        /*000e*/ 	.short	(.L_3 - .L_2)
	.align		4
.L_2:
        /*0010*/ 	.word	index@($__internal_0_$__cuda_sm3x_div_rn_noftz_f32_slowpath)
        /*0014*/ 	.word	0x00000000


	//----- nvinfo : EIATTR_FRAME_SIZE
	.align		4
.L_3:
        /*0018*/ 	.byte	0x04, 0x11
        /*001a*/ 	.short	(.L_5 - .L_4)
	.align		4
.L_4:
        /*001c*/ 	.word	index@(_Z10matrix_opsPfS_S_S_S_S_i)
        /*0020*/ 	.word	0x00000000


	//----- nvinfo : EIATTR_MIN_STACK_SIZE
	.align		4
.L_5:
        /*0024*/ 	.byte	0x04, 0x12
        /*0026*/ 	.short	(.L_7 - .L_6)
	.align		4
.L_6:
        /*0028*/ 	.word	index@(_Z10matrix_opsPfS_S_S_S_S_i)
        /*002c*/ 	.word	0x00000000
.L_7:


//--------------------- .nv.compat                --------------------------
	.section	.nv.compat,"",@"SHT_CUDA_COMPAT_INFO"
	.align	4
        /*0000*/ 	.byte	0x02, 0x09, 0x00, 0x00, 0x02, 0x02, 0x01, 0x00, 0x02, 0x05, 0x05, 0x00, 0x03, 0x07, 0x01, 0x01
        /*0010*/ 	.byte	0x02, 0x03, 0x00, 0x00, 0x02, 0x06, 0x01, 0x00, 0x04, 0x0b, 0x08, 0x00, 0x01, 0x00, 0x00, 0x00
        /*0020*/ 	.byte	0x00, 0x00, 0x00, 0x00


//--------------------- .nv.info._Z10matrix_opsPfS_S_S_S_S_i --------------------------
	.section	.nv.info._Z10matrix_opsPfS_S_S_S_S_i,"",@"SHT_CUDA_INFO"
	.sectionflags	@""
	.align	4


	//----- nvinfo : EIATTR_CUDA_API_VERSION
	.align		4
        /*0000*/ 	.byte	0x04, 0x37
        /*0002*/ 	.short	(.L_9 - .L_8)
.L_8:
        /*0004*/ 	.word	0x00000082


	//----- nvinfo : EIATTR_KPARAM_INFO
	.align		4
.L_9:
        /*0008*/ 	.byte	0x04, 0x17
        /*000a*/ 	.short	(.L_11 - .L_10)
.L_10:
        /*000c*/ 	.word	0x00000000
        /*0010*/ 	.short	0x0006
        /*0012*/ 	.short	0x0030
        /*0014*/ 	.byte	0x00, 0xf0, 0x11, 0x00


	//----- nvinfo : EIATTR_KPARAM_INFO
	.align		4
.L_11:
        /*0018*/ 	.byte	0x04, 0x17
        /*001a*/ 	.short	(.L_13 - .L_12)
.L_12:
        /*001c*/ 	.word	0x00000000
        /*0020*/ 	.short	0x0005
        /*0022*/ 	.short	0x0028
        /*0024*/ 	.byte	0x00, 0xf5, 0x21, 0x00


	//----- nvinfo : EIATTR_KPARAM_INFO
	.align		4
.L_13:
        /*0028*/ 	.byte	0x04, 0x17
        /*002a*/ 	.short	(.L_15 - .L_14)
.L_14:
        /*002c*/ 	.word	0x00000000
        /*0030*/ 	.short	0x0004
        /*0032*/ 	.short	0x0020
        /*0034*/ 	.byte	0x00, 0xf5, 0x21, 0x00


	//----- nvinfo : EIATTR_KPARAM_INFO
	.align		4
.L_15:
        /*0038*/ 	.byte	0x04, 0x17
        /*003a*/ 	.short	(.L_17 - .L_16)
.L_16:
        /*003c*/ 	.word	0x00000000
        /*0040*/ 	.short	0x0003
        /*0042*/ 	.short	0x0018
        /*0044*/ 	.byte	0x00, 0xf5, 0x21, 0x00


	//----- nvinfo : EIATTR_KPARAM_INFO
	.align		4
.L_17:
        /*0048*/ 	.byte	0x04, 0x17
        /*004a*/ 	.short	(.L_19 - .L_18)
.L_18:
        /*004c*/ 	.word	0x00000000
        /*0050*/ 	.short	0x0002
        /*0052*/ 	.short	0x0010
        /*0054*/ 	.byte	0x00, 0xf5, 0x21, 0x00


	//----- nvinfo : EIATTR_KPARAM_INFO
	.align		4
.L_19:
        /*0058*/ 	.byte	0x04, 0x17
        /*005a*/ 	.short	(.L_21 - .L_20)
.L_20:
        /*005c*/ 	.word	0x00000000
        /*0060*/ 	.short	0x0001
        /*0062*/ 	.short	0x0008
        /*0064*/ 	.byte	0x00, 0xf5, 0x21, 0x00


	//----- nvinfo : EIATTR_KPARAM_INFO
	.align		4
.L_21:
        /*0068*/ 	.byte	0x04, 0x17
        /*006a*/ 	.short	(.L_23 - .L_22)
.L_22:
        /*006c*/ 	.word	0x00000000
        /*0070*/ 	.short	0x0000
        /*0072*/ 	.short	0x0000
        /*0074*/ 	.byte	0x00, 0xf5, 0x21, 0x00


	//----- nvinfo : EIATTR_SPARSE_MMA_MASK
	.align		4
.L_23:
        /*0078*/ 	.byte	0x03, 0x50
        /*007a*/ 	.short	0x0000


	//----- nvinfo : EIATTR_MAXREG_COUNT
	.align		4
        /*007c*/ 	.byte	0x03, 0x1b
        /*007e*/ 	.short	0x00ff


	//----- nvinfo : EIATTR_MERCURY_ISA_VERSION
	.align		4
        /*0080*/ 	.byte	0x03, 0x5f
        /*0082*/ 	.short	0x0101


	//----- nvinfo : EIATTR_VRC_CTA_INIT_COUNT
	.align		4
        /*0084*/ 	.byte	0x02, 0x4a
	.zero		1
	.zero		1


	//----- nvinfo : EIATTR_EXIT_INSTR_OFFSETS
	.align		4
        /*0088*/ 	.byte	0x04, 0x1c
        /*008a*/ 	.short	(.L_25 - .L_24)


	//   ....[0]....
.L_24:
        /*008c*/ 	.word	0x000000c0


	//   ....[1]....
        /*0090*/ 	.word	0x000003c0


	//----- nvinfo : EIATTR_CRS_STACK_SIZE
	.align		4
.L_25:
        /*0094*/ 	.byte	0x04, 0x1e
        /*0096*/ 	.short	(.L_27 - .L_26)
.L_26:
        /*0098*/ 	.word	0x00000000


	//----- nvinfo : EIATTR_CBANK_PARAM_SIZE
	.align		4
.L_27:
        /*009c*/ 	.byte	0x03, 0x19
        /*009e*/ 	.short	0x0034


	//----- nvinfo : EIATTR_PARAM_CBANK
	.align		4
        /*00a0*/ 	.byte	0x04, 0x0a
        /*00a2*/ 	.short	(.L_29 - .L_28)
	.align		4
.L_28:
        /*00a4*/ 	.word	index@(.nv.constant0._Z10matrix_opsPfS_S_S_S_S_i)
        /*00a8*/ 	.short	0x0380
        /*00aa*/ 	.short	0x0034


	//----- nvinfo : EIATTR_SW_WAR
	.align		4
.L_29:
        /*00ac*/ 	.byte	0x04, 0x36
        /*00ae*/ 	.short	(.L_31 - .L_30)
.L_30:
        /*00b0*/ 	.word	0x00000008
.L_31:


//--------------------- .nv.callgraph             --------------------------
	.section	.nv.callgraph,"",@"SHT_CUDA_CALLGRAPH"
	.align	4
	.sectionentsize	8
	.align		4
        /*0000*/ 	.word	0x00000000
	.align		4
        /*0004*/ 	.word	0xffffffff
	.align		4
        /*0008*/ 	.word	0x00000000
	.align		4
        /*000c*/ 	.word	0xfffffffe
	.align		4
        /*0010*/ 	.word	0x00000000
	.align		4
        /*0014*/ 	.word	0xfffffffd
	.align		4
        /*0018*/ 	.word	0x00000000
	.align		4
        /*001c*/ 	.word	0xfffffffc


//--------------------- .text._Z10matrix_opsPfS_S_S_S_S_i --------------------------
	.section	.text._Z10matrix_opsPfS_S_S_S_S_i,"ax",@progbits
	.align	128
        .global         _Z10matrix_opsPfS_S_S_S_S_i
        .type           _Z10matrix_opsPfS_S_S_S_S_i,@function
        .size           _Z10matrix_opsPfS_S_S_S_S_i,(.L_x_15 - _Z10matrix_opsPfS_S_S_S_S_i)
        .other          _Z10matrix_opsPfS_S_S_S_S_i,@"STO_CUDA_ENTRY STV_DEFAULT"
_Z10matrix_opsPfS_S_S_S_S_i:
.text._Z10matrix_opsPfS_S_S_S_S_i:
[----:B------:R-:W-:Y:S01]  /*0000*/  LDC R1, c[0x0][0x37c] ;  /* 0x0000df00ff017b82 */ /* 0x000fe20000000800 */
[----:B------:R-:W0:Y:S07]  /*0010*/  S2R R3, SR_TID.Y ;  /* 0x0000000000037919 */ /* 0x000e2e0000002200 */
[----:B------:R-:W0:Y:S01]  /*0020*/  S2UR UR4, SR_CTAID.Y ;  /* 0x00000000000479c3 */ /* 0x000e220000002600 */
[----:B------:R-:W1:Y:S01]  /*0030*/  LDCU UR6, c[0x0][0x3b0] ;  /* 0x00007600ff0677ac */ /* 0x000e620008000800 */
[----:B------:R-:W2:Y:S06]  /*0040*/  S2R R5, SR_TID.X ;  /* 0x0000000000057919 */ /* 0x000eac0000002100 */
[----:B------:R-:W0:Y:S08]  /*0050*/  LDC R2, c[0x0][0x364] ;  /* 0x0000d900ff027b82 */ /* 0x000e300000000800 */
[----:B------:R-:W2:Y:S08]  /*0060*/  S2UR UR5, SR_CTAID.X ;  /* 0x00000000000579c3 */ /* 0x000eb00000002500 */
[----:B------:R-:W2:Y:S01]  /*0070*/  LDC R0, c[0x0][0x360] ;  /* 0x0000d800ff007b82 */ /* 0x000ea20000000800 */
[----:B0-----:R-:W-:-:S02]  /*0080*/  IMAD R2, R2, UR4, R3 ;  /* 0x0000000402027c24 */ /* 0x001fc4000f8e0203 */
[----:B--2---:R-:W-:-:S05]  /*0090*/  IMAD R3, R0, UR5, R5 ;  /* 0x0000000500037c24 */ /* 0x004fca000f8e0205 */
[----:B------:R-:W-:-:S04]  /*00a0*/  VIMNMX R0, PT, PT, R2, R3, !PT ;  /* 0x0000000302007248 */ /* 0x000fc80007fe0100 */
[----:B-1----:R-:W-:-:S13]  /*00b0*/  ISETP.GE.AND P0, PT, R0, UR6, PT ;  /* 0x0000000600007c0c */ /* 0x002fda000bf06270 */
[----:B------:R-:W-:Y:S05]  /*00c0*/  @P0 EXIT ;  /* 0x000000000000094d */ /* 0x000fea0003800000 */
[----:B------:R-:W0:Y:S01]  /*00d0*/  LDC.64 R4, c[0x0][0x380] ;  /* 0x0000e000ff047b82 */ /* 0x000e220000000a00 */
[----:B------:R-:W1:Y:S01]  /*00e0*/  LDCU.64 UR4, c[0x0][0x358] ;  /* 0x00006b00ff0477ac */ /* 0x000e620008000a00 */
[----:B------:R-:W-:-:S06]  /*00f0*/  IMAD R2, R2, UR6, R3 ;  /* 0x0000000602027c24 */ /* 0x000fcc000f8e0203 */
[----:B------:R-:W2:Y:S08]  /*0100*/  LDC.64 R6, c[0x0][0x388] ;  /* 0x0000e200ff067b82 */ /* 0x000eb00000000a00 */
[----:B------:R-:W3:Y:S01]  /*0110*/  LDC.64 R8, c[0x0][0x390] ;  /* 0x0000e400ff087b82 */ /* 0x000ee20000000a00 */
[----:B0-----:R-:W-:-:S07]  /*0120*/  IMAD.WIDE R4, R2, 0x4, R4 ;  /* 0x0000000402047825 */ /* 0x001fce00078e0204 */
[----:B------:R-:W0:Y:S01]  /*0130*/  LDC.64 R10, c[0x0][0x398] ;  /* 0x0000e600ff0a7b82 */ /* 0x000e220000000a00 */
[----:B-1----:R-:W4:Y:S01]  /*0140*/  LDG.E R0, desc[UR4][R4.64] ;  /* 0x0000000404007981 */ /* 0x002f22000c1e1900 */
[----:B--2---:R-:W-:-:S05]  /*0150*/  IMAD.WIDE R6, R2, 0x4, R6 ;  /* 0x0000000402067825 */ /* 0x004fca00078e0206 */
[----:B------:R-:W4:Y:S01]  /*0160*/  LDG.E R3, desc[UR4][R6.64] ;  /* 0x0000000406037981 */ /* 0x000f22000c1e1900 */
[----:B---3--:R-:W-:-:S04]  /*0170*/  IMAD.WIDE R8, R2, 0x4, R8 ;  /* 0x0000000402087825 */ /* 0x008fc800078e0208 */
[----:B----4-:R-:W-:-:S05]  /*0180*/  FADD R3, R0, R3 ;  /* 0x0000000300037221 */ /* 0x010fca0000000000 */
[----:B------:R1:W-:Y:S04]  /*0190*/  STG.E desc[UR4][R8.64], R3 ;  /* 0x0000000308007986 */ /* 0x0003e8000c101904 */
[----:B------:R-:W2:Y:S04]  /*01a0*/  LDG.E R0, desc[UR4][R4.64] ;  /* 0x0000000404007981 */ /* 0x000ea8000c1e1900 */
[----:B------:R-:W2:Y:S01]  /*01b0*/  LDG.E R13, desc[UR4][R6.64] ;  /* 0x00000004060d7981 */ /* 0x000ea2000c1e1900 */
[----:B0-----:R-:W-:-:S04]  /*01c0*/  IMAD.WIDE R10, R2, 0x4, R10 ;  /* 0x00000004020a7825 */ /* 0x001fc800078e020a */
[----:B--2---:R-:W-:Y:S02]  /*01d0*/  FADD R15, R0, -R13 ;  /* 0x8000000d000f7221 */ /* 0x004fe40000000000 */
[----:B------:R-:W0:Y:S03]  /*01e0*/  LDC.64 R12, c[0x0][0x3a0] ;  /* 0x0000e800ff0c7b82 */ /* 0x000e260000000a00 */
[----:B------:R2:W-:Y:S04]  /*01f0*/  STG.E desc[UR4][R10.64], R15 ;  /* 0x0000000f0a007986 */ /* 0x0005e8000c101904 */
[----:B------:R-:W3:Y:S04]  /*0200*/  LDG.E R0, desc[UR4][R4.64] ;  /* 0x0000000404007981 */ /* 0x000ee8000c1e1900 */
[----:B------:R-:W3:Y:S01]  /*0210*/  LDG.E R17, desc[UR4][R6.64] ;  /* 0x0000000406117981 */ /* 0x000ee2000c1e1900 */
[----:B0-----:R-:W-:-:S04]  /*0220*/  IMAD.WIDE R12, R2, 0x4, R12 ;  /* 0x00000004020c7825 */ /* 0x001fc800078e020c */
[----:B---3--:R-:W-:-:S05]  /*0230*/  FMUL R17, R0, R17 ;  /* 0x0000001100117220 */ /* 0x008fca0000400000 */
[----:B------:R2:W-:Y:S04]  /*0240*/  STG.E desc[UR4][R12.64], R17 ;  /* 0x000000110c007986 */ /* 0x0005e8000c101904 */
[----:B-1----:R-:W3:Y:S01]  /*0250*/  LDG.E R3, desc[UR4][R6.64] ;  /* 0x0000000406037981 */ /* 0x002ee2000c1e1900 */
[----:B------:R-:W-:Y:S01]  /*0260*/  BSSY.RECONVERGENT B0, `(.L_x_0) ;  /* 0x0000012000007945 */ /* 0x000fe20003800200 */
[----:B------:R-:W-:Y:S01]  /*0270*/  IMAD.MOV.U32 R9, RZ, RZ, RZ ;  /* 0x000000ffff097224 */ /* 0x000fe200078e00ff */
[----:B---3--:R-:W-:-:S13]  /*0280*/  FSETP.NEU.AND P0, PT, R3, RZ, PT ;  /* 0x000000ff0300720b */ /* 0x008fda0003f0d000 */
[----:B--2---:R-:W-:Y:S05]  /*0290*/  @!P0 BRA `(.L_x_1) ;  /* 0x0000000000388947 */ /* 0x004fea0003800000 */
[----:B------:R-:W2:Y:S01]  /*02a0*/  LDG.E R0, desc[UR4][R4.64] ;  /* 0x0000000404007981 */ /* 0x000ea2000c1e1900 */
[----:B------:R-:W0:Y:S01]  /*02b0*/  MUFU.RCP R6, R3 ;  /* 0x0000000300067308 */ /* 0x000e220000001000 */
[----:B------:R-:W-:Y:S01]  /*02c0*/  BSSY.RECONVERGENT B1, `(.L_x_1) ;  /* 0x000000b000017945 */ /* 0x000fe20003800200 */
[----:B0-----:R-:W-:-:S04]  /*02d0*/  FFMA R7, -R3, R6, 1 ;  /* 0x3f80000003077423 */ /* 0x001fc80000000106 */
[----:B------:R-:W-:Y:S02]  /*02e0*/  FFMA R7, R6, R7, R6 ;  /* 0x0000000706077223 */ /* 0x000fe40000000006 */
[----:B--2---:R-:W0:Y:S02]  /*02f0*/  FCHK P0, R0, R3 ;  /* 0x0000000300007302 */ /* 0x004e240000000000 */
[----:B------:R-:W-:-:S04]  /*0300*/  FFMA R6, R0, R7, RZ ;  /* 0x0000000700067223 */ /* 0x000fc800000000ff */
[----:B------:R-:W-:-:S04]  /*0310*/  FFMA R8, -R3, R6, R0 ;  /* 0x0000000603087223 */ /* 0x000fc80000000100 */
[----:B------:R-:W-:Y:S01]  /*0320*/  FFMA R9, R7, R8, R6 ;  /* 0x0000000807097223 */ /* 0x000fe20000000006 */
[----:B0-----:R-:W-:Y:S06]  /*0330*/  @!P0 BRA `(.L_x_2) ;  /* 0x00000000000c8947 */ /* 0x001fec0003800000 */
[----:B------:R-:W-:-:S07]  /*0340*/  MOV R4, 0x360 ;  /* 0x0000036000047802 */ /* 0x000fce0000000f00 */
[----:B------:R-:W-:Y:S05]  /*0350*/  CALL.REL.NOINC `($__internal_0_$__cuda_sm3x_div_rn_noftz_f32_slowpath) ;  /* 0x00000000001c7944 */ /* 0x000fea0003c00000 */
[----:B------:R-:W-:-:S07]  /*0360*/  IMAD.MOV.U32 R9, RZ, RZ, R0 ;  /* 0x000000ffff097224 */ /* 0x000fce00078e0000 */
.L_x_2:
[----:B------:R-:W-:Y:S05]  /*0370*/  BSYNC.RECONVERGENT B1 ;  /* 0x0000000000017941 */ /* 0x000fea0003800200 */
.L_x_1:
[----:B------:R-:W-:Y:S05]  /*0380*/  BSYNC.RECONVERGENT B0 ;  /* 0x0000000000007941 */ /* 0x000fea0003800200 */
.L_x_0:
[----:B------:R-:W0:Y:S02]  /*0390*/  LDC.64 R4, c[0x0][0x3a8] ;  /* 0x0000ea00ff047b82 */ /* 0x000e240000000a00 */
[----:B0-----:R-:W-:-:S05]  /*03a0*/  IMAD.WIDE R2, R2, 0x4, R4 ;  /* 0x0000000402027825 */ /* 0x001fca00078e0204 */
[----:B------:R-:W-:Y:S01]  /*03b0*/  STG.E desc[UR4][R2.64], R9 ;  /* 0x0000000902007986 */ /* 0x000fe2000c101904 */
[----:B------:R-:W-:Y:S05]  /*03c0*/  EXIT ;  /* 0x000000000000794d */ /* 0x000fea0003800000 */
        .weak           $__internal_0_$__cuda_sm3x_div_rn_noftz_f32_slowpath
        .type           $__internal_0_$__cuda_sm3x_div_rn_noftz_f32_slowpath,@function
        .size           $__internal_0_$__cuda_sm3x_div_rn_noftz_f32_slowpath,(.L_x_15 - $__internal_0_$__cuda_sm3x_div_rn_noftz_f32_slowpath)
$__internal_0_$__cuda_sm3x_div_rn_noftz_f32_slowpath:
[--C-:B------:R-:W-:Y:S01]  /*03d0*/  SHF.R.U32.HI R6, RZ, 0x17, R3.reuse ;  /* 0x00000017ff067819 */ /* 0x100fe20000011603 */
[----:B------:R-:W-:Y:S01]  /*03e0*/  BSSY.RECONVERGENT B2, `(.L_x_3) ;  /* 0x0000064000027945 */ /* 0x000fe20003800200 */
[--C-:B------:R-:W-:Y:S01]  /*03f0*/  SHF.R.U32.HI R5, RZ, 0x17, R0.reuse ;  /* 0x00000017ff057819 */ /* 0x100fe20000011600 */
[----:B------:R-:W-:Y:S01]  /*0400*/  IMAD.MOV.U32 R7, RZ, RZ, R0 ;  /* 0x000000ffff077224 */ /* 0x000fe200078e0000 */
[----:B------:R-:W-:Y:S01]  /*0410*/  LOP3.LUT R6, R6, 0xff, RZ, 0xc0, !PT ;  /* 0x000000ff06067812 */ /* 0x000fe200078ec0ff */
[----:B------:R-:W-:Y:S01]  /*0420*/  IMAD.MOV.U32 R8, RZ, RZ, R3 ;  /* 0x000000ffff087224 */ /* 0x000fe200078e0003 */
[----:B------:R-:W-:-:S03]  /*0430*/  LOP3.LUT R5, R5, 0xff, RZ, 0xc0, !PT ;  /* 0x000000ff05057812 */ /* 0x000fc600078ec0ff */
[----:B------:R-:W-:Y:S02]  /*0440*/  VIADD R11, R6, 0xffffffff ;  /* 0xffffffff060b7836 */ /* 0x000fe40000000000 */
[----:B------:R-:W-:-:S03]  /*0450*/  VIADD R10, R5, 0xffffffff ;  /* 0xffffffff050a7836 */ /* 0x000fc60000000000 */
[----:B------:R-:W-:-:S04]  /*0460*/  ISETP.GT.U32.AND P0, PT, R11, 0xfd, PT ;  /* 0x000000fd0b00780c */ /* 0x000fc80003f04070 */
[----:B------:R-:W-:-:S13]  /*0470*/  ISETP.GT.U32.OR P0, PT, R10, 0xfd, P0 ;  /* 0x000000fd0a00780c */ /* 0x000fda0000704470 */
[----:B------:R-:W-:Y:S01]  /*0480*/  @!P0 IMAD.MOV.U32 R9, RZ, RZ, RZ ;  /* 0x000000ffff098224 */ /* 0x000fe200078e00ff */
[----:B------:R-:W-:Y:S06]  /*0490*/  @!P0 BRA `(.L_x_4) ;  /* 0x00000000005c8947 */ /* 0x000fec0003800000 */
[----:B------:R-:W-:Y:S02]  /*04a0*/  FSETP.GTU.FTZ.AND P0, PT, |R0|, +INF , PT ;  /* 0x7f8000000000780b */ /* 0x000fe40003f1c200 */
[----:B------:R-:W-:-:S04]  /*04b0*/  FSETP.GTU.FTZ.AND P1, PT, |R3|, +INF , PT ;  /* 0x7f8000000300780b */ /* 0x000fc80003f3c200 */
[----:B------:R-:W-:-:S13]  /*04c0*/  PLOP3.LUT P0, PT, P0, P1, PT, 0xf8, 0x8f ;  /* 0x00000000008f781c */ /* 0x000fda0000703f70 */
[----:B------:R-:W-:Y:S05]  /*04d0*/  @P0 BRA `(.L_x_5) ;  /* 0x00000004004c0947 */ /* 0x000fea0003800000 */
[----:B------:R-:W-:-:S13]  /*04e0*/  LOP3.LUT P0, RZ, R8, 0x7fffffff, R7, 0xc8, !PT ;  /* 0x7fffffff08ff7812 */ /* 0x000fda000780c807 */
[----:B------:R-:W-:Y:S05]  /*04f0*/  @!P0 BRA `(.L_x_6) ;  /* 0x00000004003c8947 */ /* 0x000fea0003800000 */
[C---:B------:R-:W-:Y:S02]  /*0500*/  FSETP.NEU.FTZ.AND P2, PT, |R0|.reuse, +INF , PT ;  /* 0x7f8000000000780b */ /* 0x040fe40003f5d200 */
[----:B------:R-:W-:Y:S02]  /*0510*/  FSETP.NEU.FTZ.AND P1, PT, |R3|, +INF , PT ;  /* 0x7f8000000300780b */ /* 0x000fe40003f3d200 */
[----:B------:R-:W-:-:S11]  /*0520*/  FSETP.NEU.FTZ.AND P0, PT, |R0|, +INF , PT ;  /* 0x7f8000000000780b */ /* 0x000fd60003f1d200 */
[----:B------:R-:W-:Y:S05]  /*0530*/  @!P1 BRA !P2, `(.L_x_6) ;  /* 0x00000004002c9947 */ /* 0x000fea0005000000 */
[----:B------:R-:W-:-:S04]  /*0540*/  LOP3.LUT P2, RZ, R7, 0x7fffffff, RZ, 0xc0, !PT ;  /* 0x7fffffff07ff7812 */ /* 0x000fc8000784c0ff */
[----:B------:R-:W-:-:S13]  /*0550*/  PLOP3.LUT P1, PT, P1, P2, PT, 0x2f, 0xf2 ;  /* 0x0000000000f2781c */ /* 0x000fda0000f24577 */
[----:B------:R-:W-:Y:S05]  /*0560*/  @P1 BRA `(.L_x_7) ;  /* 0x0000000400181947 */ /* 0x000fea0003800000 */
[----:B------:R-:W-:-:S04]  /*0570*/  LOP3.LUT P1, RZ, R8, 0x7fffffff, RZ, 0xc0, !PT ;  /* 0x7fffffff08ff7812 */ /* 0x000fc8000782c0ff */
[----:B------:R-:W-:-:S13]  /*0580*/  PLOP3.LUT P0, PT, P0, P1, PT, 0x2f, 0xf2 ;  /* 0x0000000000f2781c */ /* 0x000fda0000702577 */
[----:B------:R-:W-:Y:S05]  /*0590*/  @P0 BRA `(.L_x_8) ;  /* 0x0000000400000947 */ /* 0x000fea0003800000 */
[----:B------:R-:W-:Y:S02]  /*05a0*/  ISETP.GE.AND P0, PT, R10, RZ, PT ;  /* 0x000000ff0a00720c */ /* 0x000fe40003f06270 */
[----:B------:R-:W-:-:S11]  /*05b0*/  ISETP.GE.AND P1, PT, R11, RZ, PT ;  /* 0x000000ff0b00720c */ /* 0x000fd60003f26270 */
[----:B------:R-:W-:Y:S02]  /*05c0*/  @P0 IMAD.MOV.U32 R9, RZ, RZ, RZ ;  /* 0x000000ffff090224 */ /* 0x000fe400078e00ff */
[----:B------:R-:W-:Y:S01]  /*05d0*/  @!P0 FFMA R7, R0, 1.84467440737095516160e+19, RZ ;  /* 0x5f80000000078823 */ /* 0x000fe200000000ff */
[----:B------:R-:W-:Y:S02]  /*05e0*/  @!P0 IMAD.MOV.U32 R9, RZ, RZ, -0x40 ;  /* 0xffffffc0ff098424 */ /* 0x000fe400078e00ff */
[----:B------:R-:W-:Y:S02]  /*05f0*/  @!P1 FFMA R8, R3, 1.84467440737095516160e+19, RZ ;  /* 0x5f80000003089823 */ /* 0x000fe400000000ff */
[----:B------:R-:W-:-:S07]  /*0600*/  @!P1 VIADD R9, R9, 0x40 ;  /* 0x0000004009099836 */ /* 0x000fce0000000000 */
.L_x_4:
[----:B------:R-:W-:Y:S01]  /*0610*/  LEA R3, R6, 0xc0800000, 0x17 ;  /* 0xc080000006037811 */ /* 0x000fe200078eb8ff */
[----:B------:R-:W-:Y:S01]  /*0620*/  VIADD R5, R5, 0xffffff81 ;  /* 0xffffff8105057836 */ /* 0x000fe20000000000 */
[----:B------:R-:W-:Y:S03]  /*0630*/  BSSY.RECONVERGENT B3, `(.L_x_9) ;  /* 0x0000035000037945 */ /* 0x000fe60003800200 */
[----:B------:R-:W-:Y:S01]  /*0640*/  IMAD.IADD R3, R8, 0x1, -R3 ;  /* 0x0000000108037824 */ /* 0x000fe200078e0a03 */
[C---:B------:R-:W-:Y:S01]  /*0650*/  IADD3 R6, PT, PT, R5.reuse, 0x7f, -R6 ;  /* 0x0000007f05067810 */ /* 0x040fe20007ffe806 */
[----:B------:R-:W-:Y:S02]  /*0660*/  IMAD R0, R5, -0x800000, R7 ;  /* 0xff80000005007824 */ /* 0x000fe400078e0207 */
[----:B------:R-:W0:Y:S01]  /*0670*/  MUFU.RCP R8, R3 ;  /* 0x0000000300087308 */ /* 0x000e220000001000 */
[----:B------:R-:W-:Y:S01]  /*0680*/  FADD.FTZ R11, -R3, -RZ ;  /* 0x800000ff030b7221 */ /* 0x000fe20000010100 */
[----:B------:R-:W-:-:S03]  /*0690*/  IMAD.IADD R6, R6, 0x1, R9 ;  /* 0x0000000106067824 */ /* 0x000fc600078e0209 */
[----:B0-----:R-:W-:-:S04]  /*06a0*/  FFMA R13, R8, R11, 1 ;  /* 0x3f800000080d7423 */ /* 0x001fc8000000000b */
[----:B------:R-:W-:-:S04]  /*06b0*/  FFMA R10, R8, R13, R8 ;  /* 0x0000000d080a7223 */ /* 0x000fc80000000008 */
[----:B------:R-:W-:-:S04]  /*06c0*/  FFMA R7, R0, R10, RZ ;  /* 0x0000000a00077223 */ /* 0x000fc800000000ff */
[----:B------:R-:W-:-:S04]  /*06d0*/  FFMA R8, R11, R7, R0 ;  /* 0x000000070b087223 */ /* 0x000fc80000000000 */
[----:B------:R-:W-:-:S04]  /*06e0*/  FFMA R7, R10, R8, R7 ;  /* 0x000000080a077223 */ /* 0x000fc80000000007 */
[----:B------:R-:W-:-:S04]  /*06f0*/  FFMA R8, R11, R7, R0 ;  /* 0x000000070b087223 */ /* 0x000fc80000000000 */
[----:B------:R-:W-:-:S05]  /*0700*/  FFMA R0, R10, R8, R7 ;  /* 0x000000080a007223 */ /* 0x000fca0000000007 */
[----:B------:R-:W-:-:S04]  /*0710*/  SHF.R.U32.HI R3, RZ, 0x17, R0 ;  /* 0x00000017ff037819 */ /* 0x000fc80000011600 */
[----:B------:R-:W-:-:S05]  /*0720*/  LOP3.LUT R3, R3, 0xff, RZ, 0xc0, !PT ;  /* 0x000000ff03037812 */ /* 0x000fca00078ec0ff */
[----:B------:R-:W-:-:S04]  /*0730*/  IMAD.IADD R9, R3, 0x1, R6 ;  /* 0x0000000103097824 */ /* 0x000fc800078e0206 */
[----:B------:R-:W-:-:S05]  /*0740*/  VIADD R3, R9, 0xffffffff ;  /* 0xffffffff09037836 */ /* 0x000fca0000000000 */
[----:B------:R-:W-:-:S13]  /*0750*/  ISETP.GE.U32.AND P0, PT, R3, 0xfe, PT ;  /* 0x000000fe0300780c */ /* 0x000fda0003f06070 */
[----:B------:R-:W-:Y:S05]  /*0760*/  @!P0 BRA `(.L_x_10) ;  /* 0x0000000000808947 */ /* 0x000fea0003800000 */
[----:B------:R-:W-:-:S13]  /*0770*/  ISETP.GT.AND P0, PT, R9, 0xfe, PT ;  /* 0x000000fe0900780c */ /* 0x000fda0003f04270 */
[----:B------:R-:W-:Y:S05]  /*0780*/  @P0 BRA `(.L_x_11) ;  /* 0x00000000006c0947 */ /* 0x000fea0003800000 */
[----:B------:R-:W-:-:S13]  /*0790*/  ISETP.GE.AND P0, PT, R9, 0x1, PT ;  /* 0x000000010900780c */ /* 0x000fda0003f06270 */
[----:B------:R-:W-:Y:S05]  /*07a0*/  @P0 BRA `(.L_x_12) ;  /* 0x0000000000740947 */ /* 0x000fea0003800000 */
[----:B------:R-:W-:Y:S02]  /*07b0*/  ISETP.GE.AND P0, PT, R9, -0x18, PT ;  /* 0xffffffe80900780c */ /* 0x000fe40003f06270 */
[----:B------:R-:W-:-:S11]  /*07c0*/  LOP3.LUT R0, R0, 0x80000000, RZ, 0xc0, !PT ;  /* 0x8000000000007812 */ /* 0x000fd600078ec0ff */
[----:B------:R-:W-:Y:S05]  /*07d0*/  @!P0 BRA `(.L_x_12) ;  /* 0x0000000000688947 */ /* 0x000fea0003800000 */
[CCC-:B------:R-:W-:Y:S01]  /*07e0*/  FFMA.RZ R3, R10.reuse, R8.reuse, R7.reuse ;  /* 0x000000080a037223 */ /* 0x1c0fe2000000c007 */
[CCC-:B------:R-:W-:Y:S01]  /*07f0*/  FFMA.RM R6, R10.reuse, R8.reuse, R7.reuse ;  /* 0x000000080a067223 */ /* 0x1c0fe20000004007 */
[C---:B------:R-:W-:Y:S02]  /*0800*/  ISETP.NE.AND P2, PT, R9.reuse, RZ, PT ;  /* 0x000000ff0900720c */ /* 0x040fe40003f45270 */
[----:B------:R-:W-:Y:S02]  /*0810*/  ISETP.NE.AND P1, PT, R9, RZ, PT ;  /* 0x000000ff0900720c */ /* 0x000fe40003f25270 */
[----:B------:R-:W-:Y:S01]  /*0820*/  LOP3.LUT R5, R3, 0x7fffff, RZ, 0xc0, !PT ;  /* 0x007fffff03057812 */ /* 0x000fe200078ec0ff */
[----:B------:R-:W-:Y:S01]  /*0830*/  FFMA.RP R3, R10, R8, R7 ;  /* 0x000000080a037223 */ /* 0x000fe20000008007 */
[----:B------:R-:W-:Y:S02]  /*0840*/  VIADD R8, R9, 0x20 ;  /* 0x0000002009087836 */ /* 0x000fe40000000000 */
[----:B------:R-:W-:Y:S01]  /*0850*/  LOP3.LUT R5, R5, 0x800000, RZ, 0xfc, !PT ;  /* 0x0080000005057812 */ /* 0x000fe200078efcff */
[----:B------:R-:W-:Y:S01]  /*0860*/  IMAD.MOV R7, RZ, RZ, -R9 ;  /* 0x000000ffff077224 */ /* 0x000fe200078e0a09 */
[----:B------:R-:W-:-:S02]  /*0870*/  FSETP.NEU.FTZ.AND P0, PT, R3, R6, PT ;  /* 0x000000060300720b */ /* 0x000fc40003f1d000 */
[----:B------:R-:W-:Y:S02]  /*0880*/  SHF.L.U32 R8, R5, R8, RZ ;  /* 0x0000000805087219 */ /* 0x000fe400000006ff */
[----:B------:R-:W-:Y:S02]  /*0890*/  SEL R6, R7, RZ, P2 ;  /* 0x000000ff07067207 */ /* 0x000fe40001000000 */
[----:B------:R-:W-:Y:S02]  /*08a0*/  ISETP.NE.AND P1, PT, R8, RZ, P1 ;  /* 0x000000ff0800720c */ /* 0x000fe40000f25270 */
[----:B------:R-:W-:Y:S02]  /*08b0*/  SHF.R.U32.HI R6, RZ, R6, R5 ;  /* 0x00000006ff067219 */ /* 0x000fe40000011605 */
[----:B------:R-:W-:Y:S02]  /*08c0*/  PLOP3.LUT P0, PT, P0, P1, PT, 0xf8, 0x8f ;  /* 0x00000000008f781c */ /* 0x000fe40000703f70 */
[----:B------:R-:W-:-:S02]  /*08d0*/  SHF.R.U32.HI R8, RZ, 0x1, R6 ;  /* 0x00000001ff087819 */ /* 0x000fc40000011606 */
[----:B------:R-:W-:-:S04]  /*08e0*/  SEL R3, RZ, 0x1, !P0 ;  /* 0x00000001ff037807 */ /* 0x000fc80004000000 */
[----:B------:R-:W-:-:S04]  /*08f0*/  LOP3.LUT R3, R3, 0x1, R8, 0xf8, !PT ;  /* 0x0000000103037812 */ /* 0x000fc800078ef808 */
[----:B------:R-:W-:-:S05]  /*0900*/  LOP3.LUT R3, R3, R6, RZ, 0xc0, !PT ;  /* 0x0000000603037212 */ /* 0x000fca00078ec0ff */
[----:B------:R-:W-:-:S05]  /*0910*/  IMAD.IADD R3, R8, 0x1, R3 ;  /* 0x0000000108037824 */ /* 0x000fca00078e0203 */
[----:B------:R-:W-:Y:S01]  /*0920*/  LOP3.LUT R0, R3, R0, RZ, 0xfc, !PT ;  /* 0x0000000003007212 */ /* 0x000fe200078efcff */
[----:B------:R-:W-:Y:S06]  /*0930*/  BRA `(.L_x_12) ;  /* 0x0000000000107947 */ /* 0x000fec0003800000 */
.L_x_11:
[----:B------:R-:W-:-:S04]  /*0940*/  LOP3.LUT R0, R0, 0x80000000, RZ, 0xc0, !PT ;  /* 0x8000000000007812 */ /* 0x000fc800078ec0ff */
[----:B------:R-:W-:Y:S01]  /*0950*/  LOP3.LUT R0, R0, 0x7f800000, RZ, 0xfc, !PT ;  /* 0x7f80000000007812 */ /* 0x000fe200078efcff */
[----:B------:R-:W-:Y:S06]  /*0960*/  BRA `(.L_x_12) ;  /* 0x0000000000047947 */ /* 0x000fec0003800000 */
.L_x_10:
[----:B------:R-:W-:-:S07]  /*0970*/  IMAD R0, R6, 0x800000, R0 ;  /* 0x0080000006007824 */ /* 0x000fce00078e0200 */
.L_x_12:
[----:B------:R-:W-:Y:S05]  /*0980*/  BSYNC.RECONVERGENT B3 ;  /* 0x0000000000037941 */ /* 0x000fea0003800200 */
.L_x_9:
[----:B------:R-:W-:Y:S05]  /*0990*/  BRA `(.L_x_13) ;  /* 0x0000000000207947 */ /* 0x000fea0003800000 */
.L_x_8:
[----:B------:R-:W-:-:S04]  /*09a0*/  LOP3.LUT R0, R8, 0x80000000, R7, 0x48, !PT ;  /* 0x8000000008007812 */ /* 0x000fc800078e4807 */
[----:B------:R-:W-:Y:S01]  /*09b0*/  LOP3.LUT R0, R0, 0x7f800000, RZ, 0xfc, !PT ;  /* 0x7f80000000007812 */ /* 0x000fe200078efcff */
[----:B------:R-:W-:Y:S06]  /*09c0*/  BRA `(.L_x_13) ;  /* 0x0000000000147947 */ /* 0x000fec0003800000 */
.L_x_7:
[----:B------:R-:W-:Y:S01]  /*09d0*/  LOP3.LUT R0, R8, 0x80000000, R7, 0x48, !PT ;  /* 0x8000000008007812 */ /* 0x000fe200078e4807 */
[----:B------:R-:W-:Y:S06]  /*09e0*/  BRA `(.L_x_13) ;  /* 0x00000000000c7947 */ /* 0x000fec0003800000 */
.L_x_6:
[----:B------:R-:W0:Y:S01]  /*09f0*/  MUFU.RSQ R0, -QNAN ;  /* 0xffc0000000007908 */ /* 0x000e220000001400 */
[----:B------:R-:W-:Y:S05]  /*0a00*/  BRA `(.L_x_13) ;  /* 0x0000000000047947 */ /* 0x000fea0003800000 */
.L_x_5:
[----:B------:R-:W-:-:S07]  /*0a10*/  FADD.FTZ R0, R0, R3 ;  /* 0x0000000300007221 */ /* 0x000fce0000010000 */
.L_x_13:
[----:B------:R-:W-:Y:S05]  /*0a20*/  BSYNC.RECONVERGENT B2 ;  /* 0x0000000000027941 */ /* 0x000fea0003800200 */
.L_x_3:
[----:B------:R-:W-:-:S04]  /*0a30*/  IMAD.MOV.U32 R5, RZ, RZ, 0x0 ;  /* 0x00000000ff057424 */ /* 0x000fc800078e00ff */
[----:B0-----:R-:W-:Y:S05]  /*0a40*/  RET.REL.NODEC R4 `(_Z10matrix_opsPfS_S_S_S_S_i) ;  /* 0xfffffff4046c7950 */ /* 0x001fea0003c3ffff */
.L_x_14:
[----:B------:R-:W-:-:S00]  /*0a50*/  BRA `(.L_x_14) ;  /* 0xfffffffc00fc7947 */ /* 0x000fc0000383ffff */
[----:B------:R-:W-:-:S00]  /*0a60*/  NOP ;  /* 0x0000000000007918 */ /* 0x000fc00000000000 */
        /* <DEDUP_REMOVED lines=9> */
.L_x_15:


//--------------------- .nv.shared.reserved.0     --------------------------
	.section	.nv.shared.reserved.0,"aw",@nobits
	.weak		__nv_reservedSMEM_offset_0_alias
	.size		__nv_reservedSMEM_offset_0_alias, 0, 64
	.other		__nv_reservedSMEM_offset_0_alias,@"STO_CUDA_RESERVED_SHARED STV_DEFAULT"
__nv_reservedSMEM_offset_0_alias:
	.zero		0
	.zero		64


//--------------------- .nv.constant0._Z10matrix_opsPfS_S_S_S_S_i --------------------------
	.section	.nv.constant0._Z10matrix_opsPfS_S_S_S_S_i,"a",@progbits
	.sectionflags	@""
	.align	4
.nv.constant0._Z10matrix_opsPfS_S_S_S_S_i:
	.zero		948


//--------------------- SYMBOLS --------------------------

	.type		.nv.reservedSmem.offset0,@object
	.size		.nv.reservedSmem.offset0,0x4
